//
// Generated by NVIDIA NVVM Compiler
//
// Compiler Build ID: CL-36424714
// Cuda compilation tools, release 13.0, V13.0.88
// Based on NVVM 20.0.0
//

.version 9.0
.target sm_100
.address_size 64

	// .globl	_Z10bfsTopDownPiS_PbS_i

.visible .entry _Z10bfsTopDownPiS_PbS_i(
	.param .u64 .ptr .align 1 _Z10bfsTopDownPiS_PbS_i_param_0,
	.param .u64 .ptr .align 1 _Z10bfsTopDownPiS_PbS_i_param_1,
	.param .u64 .ptr .align 1 _Z10bfsTopDownPiS_PbS_i_param_2,
	.param .u64 .ptr .align 1 _Z10bfsTopDownPiS_PbS_i_param_3,
	.param .u32 _Z10bfsTopDownPiS_PbS_i_param_4
)
{
	.reg .pred 	%p<18>;
	.reg .b16 	%rs<11>;
	.reg .b32 	%r<39>;
	.reg .b64 	%rd<47>;

	ld.param.u64 	%rd29, [_Z10bfsTopDownPiS_PbS_i_param_0];
	ld.param.u64 	%rd30, [_Z10bfsTopDownPiS_PbS_i_param_1];
	ld.param.u64 	%rd31, [_Z10bfsTopDownPiS_PbS_i_param_2];
	ld.param.u64 	%rd32, [_Z10bfsTopDownPiS_PbS_i_param_3];
	ld.param.u32 	%r17, [_Z10bfsTopDownPiS_PbS_i_param_4];
	cvta.to.global.u64 	%rd1, %rd30;
	cvta.to.global.u64 	%rd2, %rd29;
	cvta.to.global.u64 	%rd3, %rd31;
	cvta.to.global.u64 	%rd4, %rd32;
	mov.u32 	%r18, %ctaid.x;
	mov.u32 	%r19, %ntid.x;
	mov.u32 	%r20, %tid.x;
	mad.lo.s32 	%r1, %r18, %r19, %r20;
	setp.ge.s32 	%p1, %r1, %r17;
	@%p1 bra 	$L__BB0_24;
	mul.wide.s32 	%rd33, %r1, 4;
	add.s64 	%rd5, %rd4, %rd33;
	ld.global.u32 	%r21, [%rd5];
	setp.eq.s32 	%p2, %r21, 0;
	@%p2 bra 	$L__BB0_24;
	mov.b32 	%r22, 0;
	st.global.u32 	[%rd5], %r22;
	setp.lt.s32 	%p3, %r17, 1;
	@%p3 bra 	$L__BB0_24;
	mul.lo.s32 	%r2, %r17, %r1;
	and.b32  	%r3, %r17, 3;
	setp.lt.u32 	%p4, %r17, 4;
	mov.b32 	%r36, 0;
	@%p4 bra 	$L__BB0_18;
	and.b32  	%r36, %r17, 2147483644;
	neg.s32 	%r35, %r36;
	add.s64 	%rd43, %rd3, 1;
	mul.wide.s32 	%rd34, %r2, 4;
	add.s64 	%rd35, %rd34, %rd2;
	add.s64 	%rd42, %rd35, 8;
	add.s64 	%rd41, %rd1, 8;
	add.s64 	%rd40, %rd4, 8;
	mov.u32 	%r34, %r2;
$L__BB0_5:
	mul.wide.s32 	%rd36, %r34, 4;
	add.s64 	%rd14, %rd2, %rd36;
	ld.global.u8 	%rs1, [%rd43+-1];
	setp.ne.s16 	%p5, %rs1, 0;
	@%p5 bra 	$L__BB0_8;
	ld.global.u32 	%r24, [%rd14];
	setp.lt.s32 	%p6, %r24, 1;
	@%p6 bra 	$L__BB0_8;
	mov.b16 	%rs2, 1;
	st.global.u8 	[%rd43+-1], %rs2;
	st.global.u32 	[%rd41+-8], %r1;
	mov.b32 	%r25, 1;
	st.global.u32 	[%rd40+-8], %r25;
$L__BB0_8:
	ld.global.u8 	%rs3, [%rd43];
	setp.ne.s16 	%p7, %rs3, 0;
	@%p7 bra 	$L__BB0_11;
	ld.global.u32 	%r26, [%rd42+-4];
	setp.lt.s32 	%p8, %r26, 1;
	@%p8 bra 	$L__BB0_11;
	mov.b16 	%rs4, 1;
	st.global.u8 	[%rd43], %rs4;
	st.global.u32 	[%rd41+-4], %r1;
	mov.b32 	%r27, 1;
	st.global.u32 	[%rd40+-4], %r27;
$L__BB0_11:
	ld.global.u8 	%rs5, [%rd43+1];
	setp.ne.s16 	%p9, %rs5, 0;
	@%p9 bra 	$L__BB0_14;
	ld.global.u32 	%r28, [%rd42];
	setp.lt.s32 	%p10, %r28, 1;
	@%p10 bra 	$L__BB0_14;
	mov.b16 	%rs6, 1;
	st.global.u8 	[%rd43+1], %rs6;
	st.global.u32 	[%rd41], %r1;
	mov.b32 	%r29, 1;
	st.global.u32 	[%rd40], %r29;
$L__BB0_14:
	ld.global.u8 	%rs7, [%rd43+2];
	setp.ne.s16 	%p11, %rs7, 0;
	@%p11 bra 	$L__BB0_17;
	ld.global.u32 	%r30, [%rd42+4];
	setp.lt.s32 	%p12, %r30, 1;
	@%p12 bra 	$L__BB0_17;
	mov.b16 	%rs8, 1;
	st.global.u8 	[%rd43+2], %rs8;
	st.global.u32 	[%rd41+4], %r1;
	mov.b32 	%r31, 1;
	st.global.u32 	[%rd40+4], %r31;
$L__BB0_17:
	add.s32 	%r35, %r35, 4;
	add.s32 	%r34, %r34, 4;
	add.s64 	%rd43, %rd43, 4;
	add.s64 	%rd42, %rd42, 16;
	add.s64 	%rd41, %rd41, 16;
	add.s64 	%rd40, %rd40, 16;
	setp.ne.s32 	%p13, %r35, 0;
	@%p13 bra 	$L__BB0_5;
$L__BB0_18:
	setp.eq.s32 	%p14, %r3, 0;
	@%p14 bra 	$L__BB0_24;
	add.s32 	%r38, %r36, %r2;
	cvt.u64.u32 	%rd37, %r36;
	mul.wide.u32 	%rd38, %r36, 4;
	add.s64 	%rd46, %rd4, %rd38;
	add.s64 	%rd45, %rd1, %rd38;
	add.s64 	%rd44, %rd3, %rd37;
	neg.s32 	%r37, %r3;
$L__BB0_20:
	.pragma "nounroll";
	mul.wide.s32 	%rd39, %r38, 4;
	add.s64 	%rd25, %rd2, %rd39;
	ld.global.u8 	%rs9, [%rd44];
	setp.ne.s16 	%p15, %rs9, 0;
	@%p15 bra 	$L__BB0_23;
	ld.global.u32 	%r32, [%rd25];
	setp.lt.s32 	%p16, %r32, 1;
	@%p16 bra 	$L__BB0_23;
	mov.b16 	%rs10, 1;
	st.global.u8 	[%rd44], %rs10;
	st.global.u32 	[%rd45], %r1;
	mov.b32 	%r33, 1;
	st.global.u32 	[%rd46], %r33;
$L__BB0_23:
	add.s32 	%r38, %r38, 1;
	add.s64 	%rd46, %rd46, 4;
	add.s64 	%rd45, %rd45, 4;
	add.s64 	%rd44, %rd44, 1;
	add.s32 	%r37, %r37, 1;
	setp.ne.s32 	%p17, %r37, 0;
	@%p17 bra 	$L__BB0_20;
$L__BB0_24:
	ret;

}
	// .globl	_Z11bfsBottomUpPiS_PbS_i
.visible .entry _Z11bfsBottomUpPiS_PbS_i(
	.param .u64 .ptr .align 1 _Z11bfsBottomUpPiS_PbS_i_param_0,
	.param .u64 .ptr .align 1 _Z11bfsBottomUpPiS_PbS_i_param_1,
	.param .u64 .ptr .align 1 _Z11bfsBottomUpPiS_PbS_i_param_2,
	.param .u64 .ptr .align 1 _Z11bfsBottomUpPiS_PbS_i_param_3,
	.param .u32 _Z11bfsBottomUpPiS_PbS_i_param_4
)
{
	.reg .pred 	%p<8>;
	.reg .b16 	%rs<3>;
	.reg .b32 	%r<14>;
	.reg .b64 	%rd<18>;

	ld.param.u64 	%rd4, [_Z11bfsBottomUpPiS_PbS_i_param_0];
	ld.param.u64 	%rd5, [_Z11bfsBottomUpPiS_PbS_i_param_1];
	ld.param.u64 	%rd6, [_Z11bfsBottomUpPiS_PbS_i_param_2];
	ld.param.u64 	%rd7, [_Z11bfsBottomUpPiS_PbS_i_param_3];
	ld.param.u32 	%r4, [_Z11bfsBottomUpPiS_PbS_i_param_4];
	cvta.to.global.u64 	%rd1, %rd7;
	mov.u32 	%r5, %ctaid.x;
	mov.u32 	%r6, %ntid.x;
	mov.u32 	%r7, %tid.x;
	mad.lo.s32 	%r1, %r5, %r6, %r7;
	setp.ge.s32 	%p1, %r1, %r4;
	@%p1 bra 	$L__BB1_7;
	cvta.to.global.u64 	%rd8, %rd6;
	cvt.s64.s32 	%rd9, %r1;
	add.s64 	%rd2, %rd8, %rd9;
	ld.global.u8 	%rs1, [%rd2];
	setp.ne.s16 	%p2, %rs1, 0;
	setp.lt.s32 	%p3, %r4, 1;
	or.pred  	%p4, %p2, %p3;
	@%p4 bra 	$L__BB1_7;
	cvta.to.global.u64 	%rd3, %rd4;
	mov.b32 	%r13, 0;
$L__BB1_3:
	mul.wide.u32 	%rd10, %r13, 4;
	add.s64 	%rd11, %rd1, %rd10;
	ld.global.u32 	%r9, [%rd11];
	setp.eq.s32 	%p5, %r9, 0;
	@%p5 bra 	$L__BB1_6;
	mad.lo.s32 	%r10, %r13, %r4, %r1;
	mul.wide.s32 	%rd12, %r10, 4;
	add.s64 	%rd13, %rd3, %rd12;
	ld.global.u32 	%r11, [%rd13];
	setp.lt.s32 	%p6, %r11, 1;
	@%p6 bra 	$L__BB1_6;
	mov.b16 	%rs2, 1;
	st.global.u8 	[%rd2], %rs2;
	cvta.to.global.u64 	%rd14, %rd5;
	mul.wide.s32 	%rd15, %r1, 4;
	add.s64 	%rd16, %rd14, %rd15;
	st.global.u32 	[%rd16], %r13;
	add.s64 	%rd17, %rd1, %rd15;
	mov.b32 	%r12, 1;
	st.global.u32 	[%rd17], %r12;
	bra.uni 	$L__BB1_7;
$L__BB1_6:
	add.s32 	%r13, %r13, 1;
	setp.ne.s32 	%p7, %r13, %r4;
	@%p7 bra 	$L__BB1_3;
$L__BB1_7:
	ret;

}


// ===== COMPILED SASS (sm_100) =====

	.target	sm_100

	.elftype	@"ET_EXEC"


//--------------------- .note.nv.tkinfo           --------------------------
	.section	.note.nv.tkinfo,"",@"SHT_NOTE"
	.sectionflags	@"SHF_NOTE_NV_TKINFO"
	.tkinfo
        /*0018*/ 	.word	0x00000002
        /*0030*/ 	.string	""
        /*0030*/ 	.string	"ptxas"
        /*0030*/ 	.string	"Cuda compilation tools, release 13.0, V13.0.88"
        /*0030*/ 	.string	"Build cuda_13.0.r13.0/compiler.36424714_0"
        /*0030*/ 	.string	"-arch sm_100 -m 64 "



//--------------------- .note.nv.cuinfo           --------------------------
	.section	.note.nv.cuinfo,"",@"SHT_NOTE"
	.sectionflags	@"SHF_NOTE_NV_CUINFO"
        /*0018*/ 	.short	0x0002
        /*001a*/ 	.short	0x0064
        /*001c*/ 	.short	0x0082
	.zero		2


//--------------------- .nv.info                  --------------------------
	.section	.nv.info,"",@"SHT_CUDA_INFO"
	.align	4


	//----- nvinfo : EIATTR_REGCOUNT
	.align		4
        /*0000*/ 	.byte	0x04, 0x2f
        /*0002*/ 	.short	(.L_1 - .L_0)
	.align		4
.L_0:
        /*0004*/ 	.word	index@(_Z10bfsTopDownPiS_PbS_i)
        /*0008*/ 	.word	0x00000016


	//----- nvinfo : EIATTR_FRAME_SIZE
	.align		4
.L_1:
        /*000c*/ 	.byte	0x04, 0x11
        /*000e*/ 	.short	(.L_3 - .L_2)
	.align		4
.L_2:
        /*0010*/ 	.word	index@(_Z10bfsTopDownPiS_PbS_i)
        /*0014*/ 	.word	0x00000000


	//----- nvinfo : EIATTR_REGCOUNT
	.align		4
.L_3:
        /*0018*/ 	.byte	0x04, 0x2f
        /*001a*/ 	.short	(.L_5 - .L_4)
	.align		4
.L_4:
        /*001c*/ 	.word	index@(_Z11bfsBottomUpPiS_PbS_i)
        /*0020*/ 	.word	0x00000010


	//----- nvinfo : EIATTR_FRAME_SIZE
	.align		4
.L_5:
        /*0024*/ 	.byte	0x04, 0x11
        /*0026*/ 	.short	(.L_7 - .L_6)
	.align		4
.L_6:
        /*0028*/ 	.word	index@(_Z11bfsBottomUpPiS_PbS_i)
        /*002c*/ 	.word	0x00000000


	//----- nvinfo : EIATTR_MIN_STACK_SIZE
	.align		4
.L_7:
        /*0030*/ 	.byte	0x04, 0x12
        /*0032*/ 	.short	(.L_9 - .L_8)
	.align		4
.L_8:
        /*0034*/ 	.word	index@(_Z11bfsBottomUpPiS_PbS_i)
        /*0038*/ 	.word	0x00000000


	//----- nvinfo : EIATTR_MIN_STACK_SIZE
	.align		4
.L_9:
        /*003c*/ 	.byte	0x04, 0x12
        /*003e*/ 	.short	(.L_11 - .L_10)
	.align		4
.L_10:
        /*0040*/ 	.word	index@(_Z10bfsTopDownPiS_PbS_i)
        /*0044*/ 	.word	0x00000000
.L_11:


//--------------------- .nv.compat                --------------------------
	.section	.nv.compat,"",@"SHT_CUDA_COMPAT_INFO"
	.align	4
        /*0000*/ 	.byte	0x02, 0x09, 0x00, 0x00, 0x02, 0x02, 0x01, 0x00, 0x02, 0x05, 0x05, 0x00, 0x03, 0x07, 0x01, 0x01
        /*0010*/ 	.byte	0x02, 0x03, 0x00, 0x00, 0x02, 0x06, 0x01, 0x00, 0x04, 0x0b, 0x08, 0x00, 0x09, 0x00, 0x00, 0x00
        /*0020*/ 	.byte	0x00, 0x00, 0x00, 0x00


//--------------------- .nv.info._Z11bfsBottomUpPiS_PbS_i --------------------------
	.section	.nv.info._Z11bfsBottomUpPiS_PbS_i,"",@"SHT_CUDA_INFO"
	.sectionflags	@""
	.align	4


	//----- nvinfo : EIATTR_CUDA_API_VERSION
	.align		4
        /*0000*/ 	.byte	0x04, 0x37
        /*0002*/ 	.short	(.L_13 - .L_12)
.L_12:
        /*0004*/ 	.word	0x00000082


	//----- nvinfo : EIATTR_KPARAM_INFO
	.align		4
.L_13:
        /*0008*/ 	.byte	0x04, 0x17
        /*000a*/ 	.short	(.L_15 - .L_14)
.L_14:
        /*000c*/ 	.word	0x00000000
        /*0010*/ 	.short	0x0004
        /*0012*/ 	.short	0x0020
        /*0014*/ 	.byte	0x00, 0xf0, 0x11, 0x00


	//----- nvinfo : EIATTR_KPARAM_INFO
	.align		4
.L_15:
        /*0018*/ 	.byte	0x04, 0x17
        /*001a*/ 	.short	(.L_17 - .L_16)
.L_16:
        /*001c*/ 	.word	0x00000000
        /*0020*/ 	.short	0x0003
        /*0022*/ 	.short	0x0018
        /*0024*/ 	.byte	0x00, 0xf5, 0x21, 0x00


	//----- nvinfo : EIATTR_KPARAM_INFO
	.align		4
.L_17:
        /*0028*/ 	.byte	0x04, 0x17
        /*002a*/ 	.short	(.L_19 - .L_18)
.L_18:
        /*002c*/ 	.word	0x00000000
        /*0030*/ 	.short	0x0002
        /*0032*/ 	.short	0x0010
        /*0034*/ 	.byte	0x00, 0xf5, 0x21, 0x00


	//----- nvinfo : EIATTR_KPARAM_INFO
	.align		4
.L_19:
        /*0038*/ 	.byte	0x04, 0x17
        /*003a*/ 	.short	(.L_21 - .L_20)
.L_20:
        /*003c*/ 	.word	0x00000000
        /*0040*/ 	.short	0x0001
        /*0042*/ 	.short	0x0008
        /*0044*/ 	.byte	0x00, 0xf5, 0x21, 0x00


	//----- nvinfo : EIATTR_KPARAM_INFO
	.align		4
.L_21:
        /*0048*/ 	.byte	0x04, 0x17
        /*004a*/ 	.short	(.L_23 - .L_22)
.L_22:
        /*004c*/ 	.word	0x00000000
        /*0050*/ 	.short	0x0000
        /*0052*/ 	.short	0x0000
        /*0054*/ 	.byte	0x00, 0xf5, 0x21, 0x00


	//----- nvinfo : EIATTR_SPARSE_MMA_MASK
	.align		4
.L_23:
        /*0058*/ 	.byte	0x03, 0x50
        /*005a*/ 	.short	0x0000


	//----- nvinfo : EIATTR_MAXREG_COUNT
	.align		4
        /*005c*/ 	.byte	0x03, 0x1b
        /*005e*/ 	.short	0x00ff


	//----- nvinfo : EIATTR_MERCURY_ISA_VERSION
	.align		4
        /*0060*/ 	.byte	0x03, 0x5f
        /*0062*/ 	.short	0x0101


	//----- nvinfo : EIATTR_VRC_CTA_INIT_COUNT
	.align		4
        /*0064*/ 	.byte	0x02, 0x4a
	.zero		1
	.zero		1


	//----- nvinfo : EIATTR_EXIT_INSTR_OFFSETS
	.align		4
        /*0068*/ 	.byte	0x04, 0x1c
        /*006a*/ 	.short	(.L_25 - .L_24)


	//   ....[0]....
.L_24:
        /*006c*/ 	.word	0x00000070


	//   ....[1]....
        /*0070*/ 	.word	0x000000f0


	//   ....[2]....
        /*0074*/ 	.word	0x00000220


	//   ....[3]....
        /*0078*/ 	.word	0x000002b0


	//----- nvinfo : EIATTR_CRS_STACK_SIZE
	.align		4
.L_25:
        /*007c*/ 	.byte	0x04, 0x1e
        /*007e*/ 	.short	(.L_27 - .L_26)
.L_26:
        /*0080*/ 	.word	0x00000000


	//----- nvinfo : EIATTR_CBANK_PARAM_SIZE
	.align		4
.L_27:
        /*0084*/ 	.byte	0x03, 0x19
        /*0086*/ 	.short	0x0024


	//----- nvinfo : EIATTR_PARAM_CBANK
	.align		4
        /*0088*/ 	.byte	0x04, 0x0a
        /*008a*/ 	.short	(.L_29 - .L_28)
	.align		4
.L_28:
        /*008c*/ 	.word	index@(.nv.constant0._Z11bfsBottomUpPiS_PbS_i)
        /*0090*/ 	.short	0x0380
        /*0092*/ 	.short	0x0024


	//----- nvinfo : EIATTR_SW_WAR
	.align		4
.L_29:
        /*0094*/ 	.byte	0x04, 0x36
        /*0096*/ 	.short	(.L_31 - .L_30)
.L_30:
        /*0098*/ 	.word	0x00000008
.L_31:


//--------------------- .nv.info._Z10bfsTopDownPiS_PbS_i --------------------------
	.section	.nv.info._Z10bfsTopDownPiS_PbS_i,"",@"SHT_CUDA_INFO"
	.sectionflags	@""
	.align	4


	//----- nvinfo : EIATTR_CUDA_API_VERSION
	.align		4
        /*0000*/ 	.byte	0x04, 0x37
        /*0002*/ 	.short	(.L_33 - .L_32)
.L_32:
        /*0004*/ 	.word	0x00000082


	//----- nvinfo : EIATTR_KPARAM_INFO
	.align		4
.L_33:
        /*0008*/ 	.byte	0x04, 0x17
        /*000a*/ 	.short	(.L_35 - .L_34)
.L_34:
        /*000c*/ 	.word	0x00000000
        /*0010*/ 	.short	0x0004
        /*0012*/ 	.short	0x0020
        /*0014*/ 	.byte	0x00, 0xf0, 0x11, 0x00


	//----- nvinfo : EIATTR_KPARAM_INFO
	.align		4
.L_35:
        /*0018*/ 	.byte	0x04, 0x17
        /*001a*/ 	.short	(.L_37 - .L_36)
.L_36:
        /*001c*/ 	.word	0x00000000
        /*0020*/ 	.short	0x0003
        /*0022*/ 	.short	0x0018
        /*0024*/ 	.byte	0x00, 0xf5, 0x21, 0x00


	//----- nvinfo : EIATTR_KPARAM_INFO
	.align		4
.L_37:
        /*0028*/ 	.byte	0x04, 0x17
        /*002a*/ 	.short	(.L_39 - .L_38)
.L_38:
        /*002c*/ 	.word	0x00000000
        /*0030*/ 	.short	0x0002
        /*0032*/ 	.short	0x0010
        /*0034*/ 	.byte	0x00, 0xf5, 0x21, 0x00


	//----- nvinfo : EIATTR_KPARAM_INFO
	.align		4
.L_39:
        /*0038*/ 	.byte	0x04, 0x17
        /*003a*/ 	.short	(.L_41 - .L_40)
.L_40:
        /*003c*/ 	.word	0x00000000
        /*0040*/ 	.short	0x0001
        /*0042*/ 	.short	0x0008
        /*0044*/ 	.byte	0x00, 0xf5, 0x21, 0x00


	//----- nvinfo : EIATTR_KPARAM_INFO
	.align		4
.L_41:
        /*0048*/ 	.byte	0x04, 0x17
        /*004a*/ 	.short	(.L_43 - .L_42)
.L_42:
        /*004c*/ 	.word	0x00000000
        /*0050*/ 	.short	0x0000
        /*0052*/ 	.short	0x0000
        /*0054*/ 	.byte	0x00, 0xf5, 0x21, 0x00


	//----- nvinfo : EIATTR_SPARSE_MMA_MASK
	.align		4
.L_43:
        /*0058*/ 	.byte	0x03, 0x50
        /*005a*/ 	.short	0x0000


	//----- nvinfo : EIATTR_MAXREG_COUNT
	.align		4
        /*005c*/ 	.byte	0x03, 0x1b
        /*005e*/ 	.short	0x00ff


	//----- nvinfo : EIATTR_MERCURY_ISA_VERSION
	.align		4
        /*0060*/ 	.byte	0x03, 0x5f
        /*0062*/ 	.short	0x0101


	//----- nvinfo : EIATTR_VRC_CTA_INIT_COUNT
	.align		4
        /*0064*/ 	.byte	0x02, 0x4a
	.zero		1
	.zero		1


	//----- nvinfo : EIATTR_EXIT_INSTR_OFFSETS
	.align		4
        /*0068*/ 	.byte	0x04, 0x1c
        /*006a*/ 	.short	(.L_45 - .L_44)


	//   ....[0]....
.L_44:
        /*006c*/ 	.word	0x00000070


	//   ....[1]....
        /*0070*/ 	.word	0x000000d0


	//   ....[2]....
        /*0074*/ 	.word	0x00000100


	//   ....[3]....
        /*0078*/ 	.word	0x00000630


	//   ....[4]....
        /*007c*/ 	.word	0x000008c0


	//----- nvinfo : EIATTR_CBANK_PARAM_SIZE
	.align		4
.L_45:
        /*0080*/ 	.byte	0x03, 0x19
        /*0082*/ 	.short	0x0024


	//----- nvinfo : EIATTR_PARAM_CBANK
	.align		4
        /*0084*/ 	.byte	0x04, 0x0a
        /*0086*/ 	.short	(.L_47 - .L_46)
	.align		4
.L_46:
        /*0088*/ 	.word	index@(.nv.constant0._Z10bfsTopDownPiS_PbS_i)
        /*008c*/ 	.short	0x0380
        /*008e*/ 	.short	0x0024


	//----- nvinfo : EIATTR_SW_WAR
	.align		4
.L_47:
        /*0090*/ 	.byte	0x04, 0x36
        /*0092*/ 	.short	(.L_49 - .L_48)
.L_48:
        /*0094*/ 	.word	0x00000008
.L_49:


//--------------------- .nv.callgraph             --------------------------
	.section	.nv.callgraph,"",@"SHT_CUDA_CALLGRAPH"
	.align	4
	.sectionentsize	8
	.align		4
        /*0000*/ 	.word	0x00000000
	.align		4
        /*0004*/ 	.word	0xffffffff
	.align		4
        /*0008*/ 	.word	0x00000000
	.align		4
        /*000c*/ 	.word	0xfffffffe
	.align		4
        /*0010*/ 	.word	0x00000000
	.align		4
        /*0014*/ 	.word	0xfffffffd
	.align		4
        /*0018*/ 	.word	0x00000000
	.align		4
        /*001c*/ 	.word	0xfffffffc


//--------------------- .text._Z11bfsBottomUpPiS_PbS_i --------------------------
	.section	.text._Z11bfsBottomUpPiS_PbS_i,"ax",@progbits
	.align	128
        .global         _Z11bfsBottomUpPiS_PbS_i
        .type           _Z11bfsBottomUpPiS_PbS_i,@function
        .size           _Z11bfsBottomUpPiS_PbS_i,(.L_x_14 - _Z11bfsBottomUpPiS_PbS_i)
        .other          _Z11bfsBottomUpPiS_PbS_i,@"STO_CUDA_ENTRY STV_DEFAULT"
_Z11bfsBottomUpPiS_PbS_i:
.text._Z11bfsBottomUpPiS_PbS_i:
[----:B------:R-:W-:Y:S01]  /*0000*/  LDC R1, c[0x0][0x37c] ;  /* 0x0000df00ff017b82 */ /* 0x000fe20000000800 */
[----:B------:R-:W0:Y:S07]  /*0010*/  S2R R0, SR_TID.X ;  /* 0x0000000000007919 */ /* 0x000e2e0000002100 */
[----:B------:R-:W0:Y:S08]  /*0020*/  S2UR UR4, SR_CTAID.X ;  /* 0x00000000000479c3 */ /* 0x000e300000002500 */
[----:B------:R-:W0:Y:S08]  /*0030*/  LDC R11, c[0x0][0x360] ;  /* 0x0000d800ff0b7b82 */ /* 0x000e300000000800 */
[----:B------:R-:W1:Y:S01]  /*0040*/  LDC R4, c[0x0][0x3a0] ;  /* 0x0000e800ff047b82 */ /* 0x000e620000000800 */
[----:B0-----:R-:W-:-:S05]  /*0050*/  IMAD R11, R11, UR4, R0 ;  /* 0x000000040b0b7c24 */ /* 0x001fca000f8e0200 */
[----:B-1----:R-:W-:-:S13]  /*0060*/  ISETP.GE.AND P0, PT, R11, R4, PT ;  /* 0x000000040b00720c */ /* 0x002fda0003f06270 */
[----:B------:R-:W-:Y:S05]  /*0070*/  @P0 EXIT ;  /* 0x000000000000094d */ /* 0x000fea0003800000 */
[----:B------:R-:W0:Y:S01]  /*0080*/  LDCU.64 UR6, c[0x0][0x390] ;  /* 0x00007200ff0677ac */ /* 0x000e220008000a00 */
[----:B------:R-:W1:Y:S01]  /*0090*/  LDCU.64 UR4, c[0x0][0x358] ;  /* 0x00006b00ff0477ac */ /* 0x000e620008000a00 */
[----:B0-----:R-:W-:-:S04]  /*00a0*/  IADD3 R2, P0, PT, R11, UR6, RZ ;  /* 0x000000060b027c10 */ /* 0x001fc8000ff1e0ff */
[----:B------:R-:W-:-:S05]  /*00b0*/  LEA.HI.X.SX32 R3, R11, UR7, 0x1, P0 ;  /* 0x000000070b037c11 */ /* 0x000fca00080f0eff */
[----:B-1----:R-:W2:Y:S01]  /*00c0*/  LDG.E.U8 R0, desc[UR4][R2.64] ;  /* 0x0000000402007981 */ /* 0x002ea2000c1e1100 */
[----:B------:R-:W-:-:S04]  /*00d0*/  ISETP.GE.AND P0, PT, R4, 0x1, PT ;  /* 0x000000010400780c */ /* 0x000fc80003f06270 */
[----:B--2---:R-:W-:-:S13]  /*00e0*/  ISETP.NE.OR P0, PT, R0, RZ, !P0 ;  /* 0x000000ff0000720c */ /* 0x004fda0004705670 */
[----:B------:R-:W-:Y:S05]  /*00f0*/  @P0 EXIT ;  /* 0x000000000000094d */ /* 0x000fea0003800000 */
[----:B------:R-:W0:Y:S01]  /*0100*/  LDC.64 R6, c[0x0][0x398] ;  /* 0x0000e600ff067b82 */ /* 0x000e220000000a00 */
[----:B------:R-:W-:Y:S01]  /*0110*/  IMAD.MOV.U32 R13, RZ, RZ, RZ ;  /* 0x000000ffff0d7224 */ /* 0x000fe200078e00ff */
[----:B------:R-:W1:Y:S06]  /*0120*/  LDCU UR6, c[0x0][0x3a0] ;  /* 0x00007400ff0677ac */ /* 0x000e6c0008000800 */
[----:B------:R-:W2:Y:S02]  /*0130*/  LDC.64 R8, c[0x0][0x380] ;  /* 0x0000e000ff087b82 */ /* 0x000ea40000000a00 */
.L_x_3:
[----:B0-----:R-:W-:-:S06]  /*0140*/  IMAD.WIDE.U32 R4, R13, 0x4, R6 ;  /* 0x000000040d047825 */ /* 0x001fcc00078e0006 */
[----:B------:R-:W3:Y:S01]  /*0150*/  LDG.E R4, desc[UR4][R4.64] ;  /* 0x0000000404047981 */ /* 0x000ee2000c1e1900 */
[----:B------:R-:W-:Y:S01]  /*0160*/  BSSY.RECONVERGENT B0, `(.L_x_0) ;  /* 0x0000008000007945 */ /* 0x000fe20003800200 */
[----:B---3--:R-:W-:-:S13]  /*0170*/  ISETP.NE.AND P0, PT, R4, RZ, PT ;  /* 0x000000ff0400720c */ /* 0x008fda0003f05270 */
[----:B------:R-:W-:Y:S05]  /*0180*/  @!P0 BRA `(.L_x_1) ;  /* 0x0000000000148947 */ /* 0x000fea0003800000 */
[----:B-1----:R-:W-:-:S04]  /*0190*/  IMAD R5, R13, UR6, R11 ;  /* 0x000000060d057c24 */ /* 0x002fc8000f8e020b */
[----:B--2---:R-:W-:-:S06]  /*01a0*/  IMAD.WIDE R4, R5, 0x4, R8 ;  /* 0x0000000405047825 */ /* 0x004fcc00078e0208 */
[----:B------:R-:W2:Y:S02]  /*01b0*/  LDG.E R4, desc[UR4][R4.64] ;  /* 0x0000000404047981 */ /* 0x000ea4000c1e1900 */
[----:B--2---:R-:W-:-:S13]  /*01c0*/  ISETP.GE.AND P0, PT, R4, 0x1, PT ;  /* 0x000000010400780c */ /* 0x004fda0003f06270 */
[----:B------:R-:W-:Y:S05]  /*01d0*/  @P0 BRA `(.L_x_2) ;  /* 0x0000000000140947 */ /* 0x000fea0003800000 */
.L_x_1:
[----:B-1----:R-:W-:Y:S05]  /*01e0*/  BSYNC.RECONVERGENT B0 ;  /* 0x0000000000007941 */ /* 0x002fea0003800200 */
.L_x_0:
[----:B------:R-:W-:-:S05]  /*01f0*/  VIADD R13, R13, 0x1 ;  /* 0x000000010d0d7836 */ /* 0x000fca0000000000 */
[----:B------:R-:W-:-:S13]  /*0200*/  ISETP.NE.AND P0, PT, R13, UR6, PT ;  /* 0x000000060d007c0c */ /* 0x000fda000bf05270 */
[----:B------:R-:W-:Y:S05]  /*0210*/  @P0 BRA `(.L_x_3) ;  /* 0xfffffffc00c80947 */ /* 0x000fea000383ffff */
[----:B------:R-:W-:Y:S05]  /*0220*/  EXIT ;  /* 0x000000000000794d */ /* 0x000fea0003800000 */
.L_x_2:
[----:B------:R-:W0:Y:S01]  /*0230*/  LDC.64 R4, c[0x0][0x388] ;  /* 0x0000e200ff047b82 */ /* 0x000e220000000a00 */
[----:B------:R-:W-:Y:S02]  /*0240*/  HFMA2 R0, -RZ, RZ, 0, 5.9604644775390625e-08 ;  /* 0x00000001ff007431 */ /* 0x000fe400000001ff */
[----:B------:R-:W-:-:S04]  /*0250*/  IMAD.WIDE R6, R11, 0x4, R6 ;  /* 0x000000040b067825 */ /* 0x000fc800078e0206 */
[----:B------:R-:W-:Y:S01]  /*0260*/  IMAD.MOV.U32 R9, RZ, RZ, 0x1 ;  /* 0x00000001ff097424 */ /* 0x000fe200078e00ff */
[----:B------:R-:W-:Y:S01]  /*0270*/  STG.E.U8 desc[UR4][R2.64], R0 ;  /* 0x0000000002007986 */ /* 0x000fe2000c101104 */
[----:B0-----:R-:W-:-:S05]  /*0280*/  IMAD.WIDE R4, R11, 0x4, R4 ;  /* 0x000000040b047825 */ /* 0x001fca00078e0204 */
[----:B------:R-:W-:Y:S04]  /*0290*/  STG.E desc[UR4][R4.64], R13 ;  /* 0x0000000d04007986 */ /* 0x000fe8000c101904 */
[----:B------:R-:W-:Y:S01]  /*02a0*/  STG.E desc[UR4][R6.64], R9 ;  /* 0x0000000906007986 */ /* 0x000fe2000c101904 */
[----:B------:R-:W-:Y:S05]  /*02b0*/  EXIT ;  /* 0x000000000000794d */ /* 0x000fea0003800000 */
.L_x_4:
[----:B------:R-:W-:-:S00]  /*02c0*/  BRA `(.L_x_4) ;  /* 0xfffffffc00fc7947 */ /* 0x000fc0000383ffff */
[----:B------:R-:W-:-:S00]  /*02d0*/  NOP ;  /* 0x0000000000007918 */ /* 0x000fc00000000000 */
        /* <DEDUP_REMOVED lines=10> */
.L_x_14:


//--------------------- .text._Z10bfsTopDownPiS_PbS_i --------------------------
	.section	.text._Z10bfsTopDownPiS_PbS_i,"ax",@progbits
	.align	128
        .global         _Z10bfsTopDownPiS_PbS_i
        .type           _Z10bfsTopDownPiS_PbS_i,@function
        .size           _Z10bfsTopDownPiS_PbS_i,(.L_x_15 - _Z10bfsTopDownPiS_PbS_i)
        .other          _Z10bfsTopDownPiS_PbS_i,@"STO_CUDA_ENTRY STV_DEFAULT"
_Z10bfsTopDownPiS_PbS_i:
.text._Z10bfsTopDownPiS_PbS_i:
        /* <DEDUP_REMOVED lines=8> */
[----:B------:R-:W0:Y:S01]  /*0080*/  LDC.64 R2, c[0x0][0x398] ;  /* 0x0000e600ff027b82 */ /* 0x000e220000000a00 */
[----:B------:R-:W1:Y:S01]  /*0090*/  LDCU.64 UR12, c[0x0][0x358] ;  /* 0x00006b00ff0c77ac */ /* 0x000e620008000a00 */
[----:B0-----:R-:W-:-:S05]  /*00a0*/  IMAD.WIDE R2, R0, 0x4, R2 ;  /* 0x0000000400027825 */ /* 0x001fca00078e0202 */
[----:B-1----:R-:W2:Y:S02]  /*00b0*/  LDG.E R4, desc[UR12][R2.64] ;  /* 0x0000000c02047981 */ /* 0x002ea4000c1e1900 */
[----:B--2---:R-:W-:-:S13]  /*00c0*/  ISETP.NE.AND P0, PT, R4, RZ, PT ;  /* 0x000000ff0400720c */ /* 0x004fda0003f05270 */
[----:B------:R-:W-:Y:S05]  /*00d0*/  @!P0 EXIT ;  /* 0x000000000000894d */ /* 0x000fea0003800000 */
[----:B------:R-:W-:Y:S01]  /*00e0*/  ISETP.GE.AND P0, PT, R9, 0x1, PT ;  /* 0x000000010900780c */ /* 0x000fe20003f06270 */
[----:B------:R0:W-:-:S12]  /*00f0*/  STG.E desc[UR12][R2.64], RZ ;  /* 0x000000ff02007986 */ /* 0x0001d8000c10190c */
[----:B0-----:R-:W-:Y:S05]  /*0100*/  @!P0 EXIT ;  /* 0x000000000000894d */ /* 0x001fea0003800000 */
[C---:B------:R-:W-:Y:S01]  /*0110*/  ISETP.GE.U32.AND P0, PT, R9.reuse, 0x4, PT ;  /* 0x000000040900780c */ /* 0x040fe20003f06070 */
[----:B------:R-:W-:Y:S01]  /*0120*/  IMAD R3, R0, R9, RZ ;  /* 0x0000000900037224 */ /* 0x000fe200078e02ff */
[----:B------:R-:W-:Y:S01]  /*0130*/  LOP3.LUT R2, R9, 0x3, RZ, 0xc0, !PT ;  /* 0x0000000309027812 */ /* 0x000fe200078ec0ff */
[----:B------:R-:W-:-:S10]  /*0140*/  IMAD.MOV.U32 R4, RZ, RZ, RZ ;  /* 0x000000ffff047224 */ /* 0x000fd400078e00ff */
[----:B------:R-:W-:Y:S05]  /*0150*/  @!P0 BRA `(.L_x_5) ;  /* 0x0000000400308947 */ /* 0x000fea0003800000 */
[----:B------:R-:W0:Y:S01]  /*0160*/  LDC.64 R4, c[0x0][0x380] ;  /* 0x0000e000ff047b82 */ /* 0x000e220000000a00 */
[----:B------:R-:W1:Y:S01]  /*0170*/  LDCU.128 UR8, c[0x0][0x390] ;  /* 0x00007200ff0877ac */ /* 0x000e620008000c00 */
[----:B------:R-:W2:Y:S06]  /*0180*/  LDCU.64 UR6, c[0x0][0x388] ;  /* 0x00007100ff0677ac */ /* 0x000eac0008000a00 */
[----:B------:R-:W3:Y:S01]  /*0190*/  LDC.64 R6, c[0x0][0x380] ;  /* 0x0000e000ff067b82 */ /* 0x000ee20000000a00 */
[----:B-1----:R-:W-:Y:S02]  /*01a0*/  UIADD3 UR8, UP0, UPT, UR8, 0x1, URZ ;  /* 0x0000000108087890 */ /* 0x002fe4000ff1e0ff */
[----:B------:R-:W-:-:S02]  /*01b0*/  UIADD3 UR4, UP2, UPT, UR10, 0x8, URZ ;  /* 0x000000080a047890 */ /* 0x000fc4000ff5e0ff */
[----:B--2---:R-:W-:Y:S01]  /*01c0*/  UIADD3 UR6, UP1, UPT, UR6, 0x8, URZ ;  /* 0x0000000806067890 */ /* 0x004fe2000ff3e0ff */
[----:B0-----:R-:W-:Y:S01]  /*01d0*/  IMAD.WIDE R4, R3, 0x4, R4 ;  /* 0x0000000403047825 */ /* 0x001fe200078e0204 */
[----:B------:R-:W-:Y:S02]  /*01e0*/  UIADD3.X UR9, UPT, UPT, URZ, UR9, URZ, UP0, !UPT ;  /* 0x00000009ff097290 */ /* 0x000fe400087fe4ff */
[----:B------:R-:W-:Y:S01]  /*01f0*/  UIADD3.X UR5, UPT, UPT, URZ, UR11, URZ, UP2, !UPT ;  /* 0x0000000bff057290 */ /* 0x000fe200097fe4ff */
[----:B------:R-:W-:Y:S01]  /*0200*/  IMAD.U32 R8, RZ, RZ, UR8 ;  /* 0x00000008ff087e24 */ /* 0x000fe2000f8e00ff */
[----:B------:R-:W-:Y:S01]  /*0210*/  IADD3 R14, P0, PT, R4, 0x8, RZ ;  /* 0x00000008040e7810 */ /* 0x000fe20007f1e0ff */
[----:B------:R-:W-:Y:S01]  /*0220*/  UIADD3.X UR7, UPT, UPT, URZ, UR7, URZ, UP1, !UPT ;  /* 0x00000007ff077290 */ /* 0x000fe20008ffe4ff */
[----:B------:R-:W-:Y:S01]  /*0230*/  LOP3.LUT R4, R9, 0x7ffffffc, RZ, 0xc0, !PT ;  /* 0x7ffffffc09047812 */ /* 0x000fe200078ec0ff */
[----:B------:R-:W-:Y:S01]  /*0240*/  IMAD.U32 R10, RZ, RZ, UR6 ;  /* 0x00000006ff0a7e24 */ /* 0x000fe2000f8e00ff */
[----:B------:R-:W-:Y:S01]  /*0250*/  MOV R9, UR9 ;  /* 0x0000000900097c02 */ /* 0x000fe20008000f00 */
[----:B------:R-:W-:Y:S01]  /*0260*/  IMAD.X R15, RZ, RZ, R5, P0 ;  /* 0x000000ffff0f7224 */ /* 0x000fe200000e0605 */
[----:B------:R-:W-:Y:S01]  /*0270*/  IADD3 R18, PT, PT, -R4, RZ, RZ ;  /* 0x000000ff04127210 */ /* 0x000fe20007ffe1ff */
[----:B------:R-:W-:-:S02]  /*0280*/  IMAD.MOV.U32 R5, RZ, RZ, R3 ;  /* 0x000000ffff057224 */ /* 0x000fc400078e0003 */
[----:B------:R-:W-:Y:S02]  /*0290*/  IMAD.U32 R12, RZ, RZ, UR4 ;  /* 0x00000004ff0c7e24 */ /* 0x000fe4000f8e00ff */
[----:B------:R-:W-:Y:S02]  /*02a0*/  IMAD.U32 R11, RZ, RZ, UR7 ;  /* 0x00000007ff0b7e24 */ /* 0x000fe4000f8e00ff */
[----:B---3--:R-:W-:-:S07]  /*02b0*/  IMAD.U32 R13, RZ, RZ, UR5 ;  /* 0x00000005ff0d7e24 */ /* 0x008fce000f8e00ff */
.L_x_10:
[----:B------:R-:W2:Y:S02]  /*02c0*/  LDG.E.U8 R16, desc[UR12][R8.64+-0x1] ;  /* 0xffffff0c08107981 */ /* 0x000ea4000c1e1100 */
[----:B--2---:R-:W-:-:S13]  /*02d0*/  ISETP.NE.AND P0, PT, R16, RZ, PT ;  /* 0x000000ff1000720c */ /* 0x004fda0003f05270 */
[----:B------:R-:W-:Y:S05]  /*02e0*/  @P0 BRA `(.L_x_6) ;  /* 0x0000000000240947 */ /* 0x000fea0003800000 */
[----:B------:R-:W-:-:S06]  /*02f0*/  IMAD.WIDE R16, R5, 0x4, R6 ;  /* 0x0000000405107825 */ /* 0x000fcc00078e0206 */
[----:B------:R-:W2:Y:S01]  /*0300*/  LDG.E R16, desc[UR12][R16.64] ;  /* 0x0000000c10107981 */ /* 0x000ea2000c1e1900 */
[----:B------:R-:W-:Y:S01]  /*0310*/  IMAD.MOV.U32 R19, RZ, RZ, 0x1 ;  /* 0x00000001ff137424 */ /* 0x000fe200078e00ff */
[----:B--2---:R-:W-:-:S13]  /*0320*/  ISETP.GE.AND P0, PT, R16, 0x1, PT ;  /* 0x000000011000780c */ /* 0x004fda0003f06270 */
[----:B------:R-:W-:Y:S02]  /*0330*/  @P0 PRMT R17, R19, 0x7610, R17 ;  /* 0x0000761013110816 */ /* 0x000fe40000000011 */
[----:B------:R-:W-:-:S03]  /*0340*/  @P0 MOV R19, 0x1 ;  /* 0x0000000100130802 */ /* 0x000fc60000000f00 */
[----:B------:R0:W-:Y:S04]  /*0350*/  @P0 STG.E.U8 desc[UR12][R8.64+-0x1], R17 ;  /* 0xffffff1108000986 */ /* 0x0001e8000c10110c */
[----:B------:R0:W-:Y:S04]  /*0360*/  @P0 STG.E desc[UR12][R10.64+-0x8], R0 ;  /* 0xfffff8000a000986 */ /* 0x0001e8000c10190c */
[----:B------:R0:W-:Y:S02]  /*0370*/  @P0 STG.E desc[UR12][R12.64+-0x8], R19 ;  /* 0xfffff8130c000986 */ /* 0x0001e4000c10190c */
.L_x_6:
[----:B------:R-:W2:Y:S02]  /*0380*/  LDG.E.U8 R16, desc[UR12][R8.64] ;  /* 0x0000000c08107981 */ /* 0x000ea4000c1e1100 */
[----:B--2---:R-:W-:-:S13]  /*0390*/  ISETP.NE.AND P0, PT, R16, RZ, PT ;  /* 0x000000ff1000720c */ /* 0x004fda0003f05270 */
[----:B------:R-:W-:Y:S05]  /*03a0*/  @P0 BRA `(.L_x_7) ;  /* 0x00000000001c0947 */ /* 0x000fea0003800000 */
[----:B------:R-:W2:Y:S02]  /*03b0*/  LDG.E R16, desc[UR12][R14.64+-0x4] ;  /* 0xfffffc0c0e107981 */ /* 0x000ea4000c1e1900 */
[----:B--2---:R-:W-:Y:S01]  /*03c0*/  ISETP.GE.AND P0, PT, R16, 0x1, PT ;  /* 0x000000011000780c */ /* 0x004fe20003f06270 */
[----:B------:R-:W-:-:S12]  /*03d0*/  IMAD.MOV.U32 R16, RZ, RZ, 0x1 ;  /* 0x00000001ff107424 */ /* 0x000fd800078e00ff */
[----:B0-----:R-:W-:Y:S01]  /*03e0*/  @P0 IMAD.MOV.U32 R17, RZ, RZ, 0x1 ;  /* 0x00000001ff110424 */ /* 0x001fe200078e00ff */
[----:B------:R1:W-:Y:S04]  /*03f0*/  @P0 STG.E.U8 desc[UR12][R8.64], R16 ;  /* 0x0000001008000986 */ /* 0x0003e8000c10110c */
[----:B------:R1:W-:Y:S04]  /*0400*/  @P0 STG.E desc[UR12][R10.64+-0x4], R0 ;  /* 0xfffffc000a000986 */ /* 0x0003e8000c10190c */
[----:B------:R1:W-:Y:S02]  /*0410*/  @P0 STG.E desc[UR12][R12.64+-0x4], R17 ;  /* 0xfffffc110c000986 */ /* 0x0003e4000c10190c */
.L_x_7:
[----:B-1----:R-:W2:Y:S02]  /*0420*/  LDG.E.U8 R16, desc[UR12][R8.64+0x1] ;  /* 0x0000010c08107981 */ /* 0x002ea4000c1e1100 */
[----:B--2---:R-:W-:-:S13]  /*0430*/  ISETP.NE.AND P0, PT, R16, RZ, PT ;  /* 0x000000ff1000720c */ /* 0x004fda0003f05270 */
[----:B------:R-:W-:Y:S05]  /*0440*/  @P0 BRA `(.L_x_8) ;  /* 0x00000000001c0947 */ /* 0x000fea0003800000 */
[----:B------:R-:W2:Y:S02]  /*0450*/  LDG.E R16, desc[UR12][R14.64] ;  /* 0x0000000c0e107981 */ /* 0x000ea4000c1e1900 */
[----:B--2---:R-:W-:Y:S01]  /*0460*/  ISETP.GE.AND P0, PT, R16, 0x1, PT ;  /* 0x000000011000780c */ /* 0x004fe20003f06270 */
[----:B------:R-:W-:-:S12]  /*0470*/  IMAD.MOV.U32 R16, RZ, RZ, 0x1 ;  /* 0x00000001ff107424 */ /* 0x000fd800078e00ff */
[----:B0-----:R-:W-:Y:S01]  /*0480*/  @P0 MOV R17, 0x1 ;  /* 0x0000000100110802 */ /* 0x001fe20000000f00 */
[----:B------:R1:W-:Y:S04]  /*0490*/  @P0 STG.E.U8 desc[UR12][R8.64+0x1], R16 ;  /* 0x0000011008000986 */ /* 0x0003e8000c10110c */
[----:B------:R1:W-:Y:S04]  /*04a0*/  @P0 STG.E desc[UR12][R10.64], R0 ;  /* 0x000000000a000986 */ /* 0x0003e8000c10190c */
[----:B------:R1:W-:Y:S02]  /*04b0*/  @P0 STG.E desc[UR12][R12.64], R17 ;  /* 0x000000110c000986 */ /* 0x0003e4000c10190c */
.L_x_8:
[----:B-1----:R-:W2:Y:S02]  /*04c0*/  LDG.E.U8 R16, desc[UR12][R8.64+0x2] ;  /* 0x0000020c08107981 */ /* 0x002ea4000c1e1100 */
        /* <DEDUP_REMOVED lines=9> */
.L_x_9:
[----:B------:R-:W-:Y:S01]  /*0560*/  VIADD R18, R18, 0x4 ;  /* 0x0000000412127836 */ /* 0x000fe20000000000 */
[----:B------:R-:W-:Y:S02]  /*0570*/  IADD3 R14, P2, PT, R14, 0x10, RZ ;  /* 0x000000100e0e7810 */ /* 0x000fe40007f5e0ff */
[----:B01----:R-:W-:Y:S02]  /*0580*/  IADD3 R10, P3, PT, R10, 0x10, RZ ;  /* 0x000000100a0a7810 */ /* 0x003fe40007f7e0ff */
[----:B------:R-:W-:Y:S01]  /*0590*/  ISETP.NE.AND P0, PT, R18, RZ, PT ;  /* 0x000000ff1200720c */ /* 0x000fe20003f05270 */
[----:B------:R-:W-:Y:S01]  /*05a0*/  IMAD.X R15, RZ, RZ, R15, P2 ;  /* 0x000000ffff0f7224 */ /* 0x000fe200010e060f */
[----:B------:R-:W-:Y:S01]  /*05b0*/  IADD3 R12, P4, PT, R12, 0x10, RZ ;  /* 0x000000100c0c7810 */ /* 0x000fe20007f9e0ff */
[----:B------:R-:W-:Y:S01]  /*05c0*/  IMAD.X R11, RZ, RZ, R11, P3 ;  /* 0x000000ffff0b7224 */ /* 0x000fe200018e060b */
[----:B------:R-:W-:Y:S02]  /*05d0*/  IADD3 R8, P1, PT, R8, 0x4, RZ ;  /* 0x0000000408087810 */ /* 0x000fe40007f3e0ff */
[----:B------:R-:W-:Y:S01]  /*05e0*/  IADD3 R5, PT, PT, R5, 0x4, RZ ;  /* 0x0000000405057810 */ /* 0x000fe20007ffe0ff */
[----:B------:R-:W-:Y:S01]  /*05f0*/  IMAD.X R13, RZ, RZ, R13, P4 ;  /* 0x000000ffff0d7224 */ /* 0x000fe200020e060d */
[----:B------:R-:W-:-:S05]  /*0600*/  IADD3.X R9, PT, PT, RZ, R9, RZ, P1, !PT ;  /* 0x00000009ff097210 */ /* 0x000fca0000ffe4ff */
[----:B------:R-:W-:Y:S05]  /*0610*/  @P0 BRA `(.L_x_10) ;  /* 0xfffffffc00280947 */ /* 0x000fea000383ffff */
.L_x_5:
[----:B------:R-:W-:-:S13]  /*0620*/  ISETP.NE.AND P0, PT, R2, RZ, PT ;  /* 0x000000ff0200720c */ /* 0x000fda0003f05270 */
[----:B------:R-:W-:Y:S05]  /*0630*/  @!P0 EXIT ;  /* 0x000000000000894d */ /* 0x000fea0003800000 */
[----:B------:R-:W0:Y:S01]  /*0640*/  LDC.64 R8, c[0x0][0x398] ;  /* 0x0000e600ff087b82 */ /* 0x000e220000000a00 */
[----:B------:R-:W1:Y:S01]  /*0650*/  LDCU.64 UR4, c[0x0][0x390] ;  /* 0x00007200ff0477ac */ /* 0x000e620008000a00 */
[----:B------:R-:W-:-:S06]  /*0660*/  IMAD.IADD R5, R3, 0x1, R4 ;  /* 0x0000000103057824 */ /* 0x000fcc00078e0204 */
[----:B------:R-:W2:Y:S08]  /*0670*/  LDC.64 R10, c[0x0][0x388] ;  /* 0x0000e200ff0a7b82 */ /* 0x000eb00000000a00 */
[----:B------:R-:W3:Y:S01]  /*0680*/  LDC.64 R6, c[0x0][0x380] ;  /* 0x0000e000ff067b82 */ /* 0x000ee20000000a00 */
[----:B-1----:R-:W-:-:S04]  /*0690*/  IADD3 R12, P0, PT, R4, UR4, RZ ;  /* 0x00000004040c7c10 */ /* 0x002fc8000ff1e0ff */
[----:B------:R-:W-:Y:S01]  /*06a0*/  IADD3.X R3, PT, PT, RZ, UR5, RZ, P0, !PT ;  /* 0x00000005ff037c10 */ /* 0x000fe200087fe4ff */
[----:B0-----:R-:W-:-:S04]  /*06b0*/  IMAD.WIDE.U32 R8, R4, 0x4, R8 ;  /* 0x0000000404087825 */ /* 0x001fc800078e0008 */
[----:B------:R-:W-:Y:S01]  /*06c0*/  IMAD.MOV.U32 R15, RZ, RZ, R8 ;  /* 0x000000ffff0f7224 */ /* 0x000fe200078e0008 */
[----:B------:R-:W-:Y:S01]  /*06d0*/  MOV R16, R9 ;  /* 0x0000000900107202 */ /* 0x000fe20000000f00 */
[----:B--2---:R-:W-:-:S04]  /*06e0*/  IMAD.WIDE.U32 R10, R4, 0x4, R10 ;  /* 0x00000004040a7825 */ /* 0x004fc800078e000a */
[----:B------:R-:W-:Y:S02]  /*06f0*/  IMAD.MOV.U32 R13, RZ, RZ, R10 ;  /* 0x000000ffff0d7224 */ /* 0x000fe400078e000a */
[----:B------:R-:W-:Y:S02]  /*0700*/  IMAD.MOV.U32 R14, RZ, RZ, R11 ;  /* 0x000000ffff0e7224 */ /* 0x000fe400078e000b */
[----:B---3--:R-:W-:-:S07]  /*0710*/  IMAD.MOV R4, RZ, RZ, -R2 ;  /* 0x000000ffff047224 */ /* 0x008fce00078e0a02 */
.L_x_12:
[----:B------:R-:W-:-:S05]  /*0720*/  IMAD.MOV.U32 R2, RZ, RZ, R12 ;  /* 0x000000ffff027224 */ /* 0x000fca00078e000c */
[----:B-1----:R-:W2:Y:S01]  /*0730*/  LDG.E.U8 R8, desc[UR12][R2.64] ;  /* 0x0000000c02087981 */ /* 0x002ea2000c1e1100 */
[----:B------:R-:W-:Y:S02]  /*0740*/  IADD3 R4, PT, PT, R4, 0x1, RZ ;  /* 0x0000000104047810 */ /* 0x000fe40007ffe0ff */
[----:B------:R-:W-:Y:S02]  /*0750*/  IADD3 R12, P1, PT, R2, 0x1, RZ ;  /* 0x00000001020c7810 */ /* 0x000fe40007f3e0ff */
[----:B------:R-:W-:Y:S02]  /*0760*/  ISETP.NE.AND P0, PT, R4, RZ, PT ;  /* 0x000000ff0400720c */ /* 0x000fe40003f05270 */
[----:B--2---:R-:W-:-:S13]  /*0770*/  ISETP.NE.AND P2, PT, R8, RZ, PT ;  /* 0x000000ff0800720c */ /* 0x004fda0003f45270 */
[----:B------:R-:W-:Y:S05]  /*0780*/  @P2 BRA `(.L_x_11) ;  /* 0x0000000000302947 */ /* 0x000fea0003800000 */
[----:B------:R-:W-:-:S06]  /*0790*/  IMAD.WIDE R8, R5, 0x4, R6 ;  /* 0x0000000405087825 */ /* 0x000fcc00078e0206 */
[----:B------:R-:W2:Y:S01]  /*07a0*/  LDG.E R8, desc[UR12][R8.64] ;  /* 0x0000000c08087981 */ /* 0x000ea2000c1e1900 */
[----:B------:R-:W-:Y:S01]  /*07b0*/  IMAD.MOV.U32 R10, RZ, RZ, 0x1 ;  /* 0x00000001ff0a7424 */ /* 0x000fe200078e00ff */
[----:B--2---:R-:W-:-:S13]  /*07c0*/  ISETP.GE.AND P2, PT, R8, 0x1, PT ;  /* 0x000000010800780c */ /* 0x004fda0003f46270 */
[----:B------:R-:W-:Y:S01]  /*07d0*/  @P2 MOV R8, R13 ;  /* 0x0000000d00082202 */ /* 0x000fe20000000f00 */
[----:B------:R-:W-:Y:S01]  /*07e0*/  @P2 IMAD.MOV.U32 R9, RZ, RZ, R14 ;  /* 0x000000ffff092224 */ /* 0x000fe200078e000e */
[----:B------:R0:W-:Y:S01]  /*07f0*/  @P2 STG.E.U8 desc[UR12][R2.64], R10 ;  /* 0x0000000a02002986 */ /* 0x0001e2000c10110c */
[----:B------:R-:W-:Y:S01]  /*0800*/  @P2 IMAD.MOV.U32 R17, RZ, RZ, 0x1 ;  /* 0x00000001ff112424 */ /* 0x000fe200078e00ff */
[----:B------:R-:W-:Y:S02]  /*0810*/  @P2 MOV R11, R16 ;  /* 0x00000010000b2202 */ /* 0x000fe40000000f00 */
[----:B------:R1:W-:Y:S01]  /*0820*/  @P2 STG.E desc[UR12][R8.64], R0 ;  /* 0x0000000008002986 */ /* 0x0003e2000c10190c */
[----:B0-----:R-:W-:-:S05]  /*0830*/  @P2 IMAD.MOV.U32 R10, RZ, RZ, R15 ;  /* 0x000000ffff0a2224 */ /* 0x001fca00078e000f */
[----:B------:R1:W-:Y:S02]  /*0840*/  @P2 STG.E desc[UR12][R10.64], R17 ;  /* 0x000000110a002986 */ /* 0x0003e4000c10190c */
.L_x_11:
[----:B------:R-:W-:Y:S01]  /*0850*/  IADD3 R13, P3, PT, R13, 0x4, RZ ;  /* 0x000000040d0d7810 */ /* 0x000fe20007f7e0ff */
[----:B------:R-:W-:Y:S01]  /*0860*/  IMAD.X R3, RZ, RZ, R3, P1 ;  /* 0x000000ffff037224 */ /* 0x000fe200008e0603 */
[----:B------:R-:W-:Y:S01]  /*0870*/  IADD3 R15, P2, PT, R15, 0x4, RZ ;  /* 0x000000040f0f7810 */ /* 0x000fe20007f5e0ff */
[----:B------:R-:W-:Y:S02]  /*0880*/  VIADD R5, R5, 0x1 ;  /* 0x0000000105057836 */ /* 0x000fe40000000000 */
[----:B------:R-:W-:Y:S01]  /*0890*/  IMAD.X R14, RZ, RZ, R14, P3 ;  /* 0x000000ffff0e7224 */ /* 0x000fe200018e060e */
[----:B------:R-:W-:Y:S01]  /*08a0*/  IADD3.X R16, PT, PT, RZ, R16, RZ, P2, !PT ;  /* 0x00000010ff107210 */ /* 0x000fe200017fe4ff */
[----:B------:R-:W-:Y:S08]  /*08b0*/  @P0 BRA `(.L_x_12) ;  /* 0xfffffffc00980947 */ /* 0x000ff0000383ffff */
[----:B------:R-:W-:Y:S05]  /*08c0*/  EXIT ;  /* 0x000000000000794d */ /* 0x000fea0003800000 */
.L_x_13:
        /* <DEDUP_REMOVED lines=11> */
.L_x_15:


//--------------------- .nv.shared.reserved.0     --------------------------
	.section	.nv.shared.reserved.0,"aw",@nobits
	.weak		__nv_reservedSMEM_offset_0_alias
	.size		__nv_reservedSMEM_offset_0_alias, 0, 64
	.other		__nv_reservedSMEM_offset_0_alias,@"STO_CUDA_RESERVED_SHARED STV_DEFAULT"
__nv_reservedSMEM_offset_0_alias:
	.zero		0
	.zero		64


//--------------------- .nv.constant0._Z11bfsBottomUpPiS_PbS_i --------------------------
	.section	.nv.constant0._Z11bfsBottomUpPiS_PbS_i,"a",@progbits
	.sectionflags	@""
	.align	4
.nv.constant0._Z11bfsBottomUpPiS_PbS_i:
	.zero		932


//--------------------- .nv.constant0._Z10bfsTopDownPiS_PbS_i --------------------------
	.section	.nv.constant0._Z10bfsTopDownPiS_PbS_i,"a",@progbits
	.sectionflags	@""
	.align	4
.nv.constant0._Z10bfsTopDownPiS_PbS_i:
	.zero		932


//--------------------- SYMBOLS --------------------------

	.type		.nv.reservedSmem.offset0,@object
	.size		.nv.reservedSmem.offset0,0x4
